//
// Generated by NVIDIA NVVM Compiler
//
// Compiler Build ID: CL-36424714
// Cuda compilation tools, release 13.0, V13.0.88
// Based on NVVM 20.0.0
//

.version 9.0
.target sm_100
.address_size 64

	// .globl	_Z18convolution2DTiledPfS_ii
.const .align 4 .b8 d_Mask[36];
// _ZZ18convolution2DTiledPfS_iiE7s_Input has been demoted

.visible .entry _Z18convolution2DTiledPfS_ii(
	.param .u64 .ptr .align 1 _Z18convolution2DTiledPfS_ii_param_0,
	.param .u64 .ptr .align 1 _Z18convolution2DTiledPfS_ii_param_1,
	.param .u32 _Z18convolution2DTiledPfS_ii_param_2,
	.param .u32 _Z18convolution2DTiledPfS_ii_param_3
)
{
	.reg .pred 	%p<16>;
	.reg .b32 	%r<41>;
	.reg .b32 	%f<29>;
	.reg .b64 	%rd<9>;
	// demoted variable
	.shared .align 4 .b8 _ZZ18convolution2DTiledPfS_iiE7s_Input[1296];
	ld.param.u64 	%rd3, [_Z18convolution2DTiledPfS_ii_param_0];
	ld.param.u64 	%rd4, [_Z18convolution2DTiledPfS_ii_param_1];
	ld.param.u32 	%r20, [_Z18convolution2DTiledPfS_ii_param_2];
	ld.param.u32 	%r21, [_Z18convolution2DTiledPfS_ii_param_3];
	mov.u32 	%r1, %tid.x;
	mov.u32 	%r2, %tid.y;
	mov.u32 	%r22, %ctaid.x;
	shl.b32 	%r23, %r22, 4;
	mov.u32 	%r24, %ctaid.y;
	shl.b32 	%r3, %r24, 4;
	add.s32 	%r4, %r23, %r1;
	add.s32 	%r5, %r3, %r2;
	setp.gt.u32 	%p2, %r2, 17;
	@%p2 bra 	$L__BB0_9;
	shl.b32 	%r25, %r1, 2;
	mov.u32 	%r26, _ZZ18convolution2DTiledPfS_iiE7s_Input;
	add.s32 	%r6, %r26, %r25;
	add.s32 	%r7, %r4, -1;
	cvta.to.global.u64 	%rd1, %rd3;
	mov.u32 	%r36, %r2;
$L__BB0_2:
	setp.gt.u32 	%p3, %r1, 17;
	@%p3 bra 	$L__BB0_8;
	add.s32 	%r27, %r36, %r3;
	add.s32 	%r28, %r27, -1;
	setp.ne.s32 	%p4, %r27, 0;
	setp.le.s32 	%p5, %r27, %r21;
	and.pred  	%p1, %p4, %p5;
	mad.lo.s32 	%r39, %r36, 72, %r6;
	mad.lo.s32 	%r38, %r28, %r20, %r7;
	mov.u32 	%r37, %r4;
	mov.u32 	%r40, %r1;
$L__BB0_4:
	mul.wide.s32 	%rd5, %r38, 4;
	add.s64 	%rd2, %rd1, %rd5;
	setp.gt.s32 	%p6, %r37, 0;
	setp.le.s32 	%p7, %r37, %r20;
	and.pred  	%p8, %p6, %p7;
	and.pred  	%p9, %p8, %p1;
	not.pred 	%p10, %p9;
	@%p10 bra 	$L__BB0_6;
	ld.global.f32 	%f1, [%rd2];
	st.shared.f32 	[%r39], %f1;
	bra.uni 	$L__BB0_7;
$L__BB0_6:
	mov.b32 	%r29, 0;
	st.shared.u32 	[%r39], %r29;
$L__BB0_7:
	add.s32 	%r15, %r40, 16;
	add.s32 	%r39, %r39, 64;
	add.s32 	%r38, %r38, 16;
	add.s32 	%r37, %r37, 16;
	setp.lt.u32 	%p11, %r40, 2;
	mov.u32 	%r40, %r15;
	@%p11 bra 	$L__BB0_4;
$L__BB0_8:
	add.s32 	%r19, %r36, 16;
	setp.lt.u32 	%p12, %r36, 2;
	mov.u32 	%r36, %r19;
	@%p12 bra 	$L__BB0_2;
$L__BB0_9:
	bar.sync 	0;
	setp.ge.s32 	%p13, %r4, %r20;
	setp.ge.s32 	%p14, %r5, %r21;
	or.pred  	%p15, %p13, %p14;
	@%p15 bra 	$L__BB0_11;
	mov.u32 	%r31, _ZZ18convolution2DTiledPfS_iiE7s_Input;
	mad.lo.s32 	%r32, %r2, 72, %r31;
	shl.b32 	%r33, %r1, 2;
	add.s32 	%r34, %r32, %r33;
	ld.shared.f32 	%f2, [%r34];
	ld.const.f32 	%f3, [d_Mask];
	fma.rn.f32 	%f4, %f2, %f3, 0f00000000;
	ld.shared.f32 	%f5, [%r34+4];
	ld.const.f32 	%f6, [d_Mask+4];
	fma.rn.f32 	%f7, %f5, %f6, %f4;
	ld.shared.f32 	%f8, [%r34+8];
	ld.const.f32 	%f9, [d_Mask+8];
	fma.rn.f32 	%f10, %f8, %f9, %f7;
	ld.shared.f32 	%f11, [%r34+72];
	ld.const.f32 	%f12, [d_Mask+12];
	fma.rn.f32 	%f13, %f11, %f12, %f10;
	ld.shared.f32 	%f14, [%r34+76];
	ld.const.f32 	%f15, [d_Mask+16];
	fma.rn.f32 	%f16, %f14, %f15, %f13;
	ld.shared.f32 	%f17, [%r34+80];
	ld.const.f32 	%f18, [d_Mask+20];
	fma.rn.f32 	%f19, %f17, %f18, %f16;
	ld.shared.f32 	%f20, [%r34+144];
	ld.const.f32 	%f21, [d_Mask+24];
	fma.rn.f32 	%f22, %f20, %f21, %f19;
	ld.shared.f32 	%f23, [%r34+148];
	ld.const.f32 	%f24, [d_Mask+28];
	fma.rn.f32 	%f25, %f23, %f24, %f22;
	ld.shared.f32 	%f26, [%r34+152];
	ld.const.f32 	%f27, [d_Mask+32];
	fma.rn.f32 	%f28, %f26, %f27, %f25;
	mad.lo.s32 	%r35, %r20, %r5, %r4;
	cvta.to.global.u64 	%rd6, %rd4;
	mul.wide.s32 	%rd7, %r35, 4;
	add.s64 	%rd8, %rd6, %rd7;
	st.global.f32 	[%rd8], %f28;
$L__BB0_11:
	ret;

}


// ===== COMPILED SASS (sm_100) =====

	.target	sm_100

	.elftype	@"ET_EXEC"


//--------------------- .note.nv.tkinfo           --------------------------
	.section	.note.nv.tkinfo,"",@"SHT_NOTE"
	.sectionflags	@"SHF_NOTE_NV_TKINFO"
	.tkinfo
        /*0018*/ 	.word	0x00000002
        /*0030*/ 	.string	""
        /*0030*/ 	.string	"ptxas"
        /*0030*/ 	.string	"Cuda compilation tools, release 13.0, V13.0.88"
        /*0030*/ 	.string	"Build cuda_13.0.r13.0/compiler.36424714_0"
        /*0030*/ 	.string	"-arch sm_100 -m 64 "



//--------------------- .note.nv.cuinfo           --------------------------
	.section	.note.nv.cuinfo,"",@"SHT_NOTE"
	.sectionflags	@"SHF_NOTE_NV_CUINFO"
        /*0018*/ 	.short	0x0002
        /*001a*/ 	.short	0x0064
        /*001c*/ 	.short	0x0082
	.zero		2


//--------------------- .nv.info                  --------------------------
	.section	.nv.info,"",@"SHT_CUDA_INFO"
	.align	4


	//----- nvinfo : EIATTR_REGCOUNT
	.align		4
        /*0000*/ 	.byte	0x04, 0x2f
        /*0002*/ 	.short	(.L_2 - .L_1)
	.align		4
.L_1:
        /*0004*/ 	.word	index@(_Z18convolution2DTiledPfS_ii)
        /*0008*/ 	.word	0x00000016


	//----- nvinfo : EIATTR_FRAME_SIZE
	.align		4
.L_2:
        /*000c*/ 	.byte	0x04, 0x11
        /*000e*/ 	.short	(.L_4 - .L_3)
	.align		4
.L_3:
        /*0010*/ 	.word	index@(_Z18convolution2DTiledPfS_ii)
        /*0014*/ 	.word	0x00000000


	//----- nvinfo : EIATTR_MIN_STACK_SIZE
	.align		4
.L_4:
        /*0018*/ 	.byte	0x04, 0x12
        /*001a*/ 	.short	(.L_6 - .L_5)
	.align		4
.L_5:
        /*001c*/ 	.word	index@(_Z18convolution2DTiledPfS_ii)
        /*0020*/ 	.word	0x00000000
.L_6:


//--------------------- .nv.compat                --------------------------
	.section	.nv.compat,"",@"SHT_CUDA_COMPAT_INFO"
	.align	4
        /*0000*/ 	.byte	0x02, 0x09, 0x00, 0x00, 0x02, 0x02, 0x01, 0x00, 0x02, 0x05, 0x05, 0x00, 0x03, 0x07, 0x01, 0x01
        /*0010*/ 	.byte	0x02, 0x03, 0x00, 0x00, 0x02, 0x06, 0x01, 0x00, 0x04, 0x0b, 0x08, 0x00, 0x09, 0x00, 0x00, 0x00
        /*0020*/ 	.byte	0x00, 0x00, 0x00, 0x00


//--------------------- .nv.info._Z18convolution2DTiledPfS_ii --------------------------
	.section	.nv.info._Z18convolution2DTiledPfS_ii,"",@"SHT_CUDA_INFO"
	.sectionflags	@""
	.align	4


	//----- nvinfo : EIATTR_CUDA_API_VERSION
	.align		4
        /*0000*/ 	.byte	0x04, 0x37
        /*0002*/ 	.short	(.L_8 - .L_7)
.L_7:
        /*0004*/ 	.word	0x00000082


	//----- nvinfo : EIATTR_KPARAM_INFO
	.align		4
.L_8:
        /*0008*/ 	.byte	0x04, 0x17
        /*000a*/ 	.short	(.L_10 - .L_9)
.L_9:
        /*000c*/ 	.word	0x00000000
        /*0010*/ 	.short	0x0003
        /*0012*/ 	.short	0x0014
        /*0014*/ 	.byte	0x00, 0xf0, 0x11, 0x00


	//----- nvinfo : EIATTR_KPARAM_INFO
	.align		4
.L_10:
        /*0018*/ 	.byte	0x04, 0x17
        /*001a*/ 	.short	(.L_12 - .L_11)
.L_11:
        /*001c*/ 	.word	0x00000000
        /*0020*/ 	.short	0x0002
        /*0022*/ 	.short	0x0010
        /*0024*/ 	.byte	0x00, 0xf0, 0x11, 0x00


	//----- nvinfo : EIATTR_KPARAM_INFO
	.align		4
.L_12:
        /*0028*/ 	.byte	0x04, 0x17
        /*002a*/ 	.short	(.L_14 - .L_13)
.L_13:
        /*002c*/ 	.word	0x00000000
        /*0030*/ 	.short	0x0001
        /*0032*/ 	.short	0x0008
        /*0034*/ 	.byte	0x00, 0xf5, 0x21, 0x00


	//----- nvinfo : EIATTR_KPARAM_INFO
	.align		4
.L_14:
        /*0038*/ 	.byte	0x04, 0x17
        /*003a*/ 	.short	(.L_16 - .L_15)
.L_15:
        /*003c*/ 	.word	0x00000000
        /*0040*/ 	.short	0x0000
        /*0042*/ 	.short	0x0000
        /*0044*/ 	.byte	0x00, 0xf5, 0x21, 0x00


	//----- nvinfo : EIATTR_SPARSE_MMA_MASK
	.align		4
.L_16:
        /*0048*/ 	.byte	0x03, 0x50
        /*004a*/ 	.short	0x0000


	//----- nvinfo : EIATTR_MAXREG_COUNT
	.align		4
        /*004c*/ 	.byte	0x03, 0x1b
        /*004e*/ 	.short	0x00ff


	//----- nvinfo : EIATTR_NUM_BARRIERS
	.align		4
        /*0050*/ 	.byte	0x02, 0x4c
        /*0052*/ 	.byte	0x01
	.zero		1


	//----- nvinfo : EIATTR_MERCURY_ISA_VERSION
	.align		4
        /*0054*/ 	.byte	0x03, 0x5f
        /*0056*/ 	.short	0x0101


	//----- nvinfo : EIATTR_VRC_CTA_INIT_COUNT
	.align		4
        /*0058*/ 	.byte	0x02, 0x4a
	.zero		1
	.zero		1


	//----- nvinfo : EIATTR_EXIT_INSTR_OFFSETS
	.align		4
        /*005c*/ 	.byte	0x04, 0x1c
        /*005e*/ 	.short	(.L_18 - .L_17)


	//   ....[0]....
.L_17:
        /*0060*/ 	.word	0x00000360


	//   ....[1]....
        /*0064*/ 	.word	0x00000550


	//----- nvinfo : EIATTR_CRS_STACK_SIZE
	.align		4
.L_18:
        /*0068*/ 	.byte	0x04, 0x1e
        /*006a*/ 	.short	(.L_20 - .L_19)
.L_19:
        /*006c*/ 	.word	0x00000000


	//----- nvinfo : EIATTR_CBANK_PARAM_SIZE
	.align		4
.L_20:
        /*0070*/ 	.byte	0x03, 0x19
        /*0072*/ 	.short	0x0018


	//----- nvinfo : EIATTR_PARAM_CBANK
	.align		4
        /*0074*/ 	.byte	0x04, 0x0a
        /*0076*/ 	.short	(.L_22 - .L_21)
	.align		4
.L_21:
        /*0078*/ 	.word	index@(.nv.constant0._Z18convolution2DTiledPfS_ii)
        /*007c*/ 	.short	0x0380
        /*007e*/ 	.short	0x0018


	//----- nvinfo : EIATTR_SW_WAR
	.align		4
.L_22:
        /*0080*/ 	.byte	0x04, 0x36
        /*0082*/ 	.short	(.L_24 - .L_23)
.L_23:
        /*0084*/ 	.word	0x00000008
.L_24:


//--------------------- .nv.callgraph             --------------------------
	.section	.nv.callgraph,"",@"SHT_CUDA_CALLGRAPH"
	.align	4
	.sectionentsize	8
	.align		4
        /*0000*/ 	.word	0x00000000
	.align		4
        /*0004*/ 	.word	0xffffffff
	.align		4
        /*0008*/ 	.word	0x00000000
	.align		4
        /*000c*/ 	.word	0xfffffffe
	.align		4
        /*0010*/ 	.word	0x00000000
	.align		4
        /*0014*/ 	.word	0xfffffffd
	.align		4
        /*0018*/ 	.word	0x00000000
	.align		4
        /*001c*/ 	.word	0xfffffffc


//--------------------- .nv.constant3             --------------------------
	.section	.nv.constant3,"a",@progbits
	.align	4
.nv.constant3:
	.type		d_Mask,@object
	.size		d_Mask,(.L_0 - d_Mask)
d_Mask:
	.zero		36
.L_0:


//--------------------- .text._Z18convolution2DTiledPfS_ii --------------------------
	.section	.text._Z18convolution2DTiledPfS_ii,"ax",@progbits
	.align	128
        .global         _Z18convolution2DTiledPfS_ii
        .type           _Z18convolution2DTiledPfS_ii,@function
        .size           _Z18convolution2DTiledPfS_ii,(.L_x_7 - _Z18convolution2DTiledPfS_ii)
        .other          _Z18convolution2DTiledPfS_ii,@"STO_CUDA_ENTRY STV_DEFAULT"
_Z18convolution2DTiledPfS_ii:
.text._Z18convolution2DTiledPfS_ii:
[----:B------:R-:W-:Y:S01]  /*0000*/  LDC R1, c[0x0][0x37c] ;  /* 0x0000df00ff017b82 */ /* 0x000fe20000000800 */
[----:B------:R-:W0:Y:S01]  /*0010*/  S2R R14, SR_TID.Y ;  /* 0x00000000000e7919 */ /* 0x000e220000002200 */
[----:B------:R-:W1:Y:S01]  /*0020*/  LDCU.64 UR6, c[0x0][0x358] ;  /* 0x00006b00ff0677ac */ /* 0x000e620008000a00 */
[----:B------:R-:W-:Y:S01]  /*0030*/  BSSY.RECONVERGENT B0, `(.L_x_0) ;  /* 0x000002e000007945 */ /* 0x000fe20003800200 */
[----:B------:R-:W2:Y:S01]  /*0040*/  S2R R15, SR_TID.X ;  /* 0x00000000000f7919 */ /* 0x000ea20000002100 */
[----:B------:R-:W3:Y:S01]  /*0050*/  LDCU UR8, c[0x0][0x390] ;  /* 0x00007200ff0877ac */ /* 0x000ee20008000800 */
[----:B------:R-:W2:Y:S01]  /*0060*/  S2R R2, SR_CTAID.X ;  /* 0x0000000000027919 */ /* 0x000ea20000002500 */
[----:B------:R-:W4:Y:S01]  /*0070*/  S2R R16, SR_CTAID.Y ;  /* 0x0000000000107919 */ /* 0x000f220000002600 */
[----:B0-----:R-:W-:Y:S02]  /*0080*/  ISETP.GT.U32.AND P0, PT, R14, 0x11, PT ;  /* 0x000000110e00780c */ /* 0x001fe40003f04070 */
[----:B--2---:R-:W-:-:S02]  /*0090*/  LEA R2, R2, R15, 0x4 ;  /* 0x0000000f02027211 */ /* 0x004fc400078e20ff */
[----:B----4-:R-:W-:-:S09]  /*00a0*/  LEA R3, R16, R14, 0x4 ;  /* 0x0000000e10037211 */ /* 0x010fd200078e20ff */
[----:B-1-3--:R-:W-:Y:S05]  /*00b0*/  @P0 BRA `(.L_x_1) ;  /* 0x0000000000940947 */ /* 0x00afea0003800000 */
[----:B------:R-:W0:Y:S01]  /*00c0*/  S2UR UR5, SR_CgaCtaId ;  /* 0x00000000000579c3 */ /* 0x000e220000008800 */
[----:B------:R-:W-:Y:S01]  /*00d0*/  UMOV UR4, 0x400 ;  /* 0x0000040000047882 */ /* 0x000fe20000000000 */
[----:B------:R-:W-:Y:S01]  /*00e0*/  VIADD R8, R2, 0xffffffff ;  /* 0xffffffff02087836 */ /* 0x000fe20000000000 */
[----:B------:R-:W-:Y:S01]  /*00f0*/  MOV R7, R14 ;  /* 0x0000000e00077202 */ /* 0x000fe20000000f00 */
[----:B0-----:R-:W-:-:S06]  /*0100*/  ULEA UR4, UR5, UR4, 0x18 ;  /* 0x0000000405047291 */ /* 0x001fcc000f8ec0ff */
[----:B------:R-:W-:-:S07]  /*0110*/  LEA R0, R15, UR4, 0x2 ;  /* 0x000000040f007c11 */ /* 0x000fce000f8e10ff */
.L_x_5:
[----:B------:R-:W-:Y:S01]  /*0120*/  ISETP.GT.U32.AND P0, PT, R15, 0x11, PT ;  /* 0x000000110f00780c */ /* 0x000fe20003f04070 */
[----:B------:R-:W-:Y:S01]  /*0130*/  BSSY.RECONVERGENT B1, `(.L_x_2) ;  /* 0x000001b000017945 */ /* 0x000fe20003800200 */
[C---:B------:R-:W-:Y:S01]  /*0140*/  ISETP.GE.U32.AND P2, PT, R7.reuse, 0x2, PT ;  /* 0x000000020700780c */ /* 0x040fe20003f46070 */
[----:B------:R-:W-:-:S10]  /*0150*/  VIADD R13, R7, 0x10 ;  /* 0x00000010070d7836 */ /* 0x000fd40000000000 */
[----:B------:R-:W-:Y:S05]  /*0160*/  @P0 BRA `(.L_x_3) ;  /* 0x00000000005c0947 */ /* 0x000fea0003800000 */
[----:B------:R-:W0:Y:S01]  /*0170*/  LDCU.64 UR4, c[0x0][0x390] ;  /* 0x00007200ff0477ac */ /* 0x000e220008000a00 */
[----:B------:R-:W1:Y:S01]  /*0180*/  LDC.64 R4, c[0x0][0x380] ;  /* 0x0000e000ff047b82 */ /* 0x000e620000000a00 */
[----:B------:R-:W-:Y:S01]  /*0190*/  LEA R6, R16, R7, 0x4 ;  /* 0x0000000710067211 */ /* 0x000fe200078e20ff */
[----:B------:R-:W-:Y:S01]  /*01a0*/  IMAD.MOV.U32 R12, RZ, RZ, R15 ;  /* 0x000000ffff0c7224 */ /* 0x000fe200078e000f */
[----:B------:R-:W-:-:S03]  /*01b0*/  MOV R10, R2 ;  /* 0x00000002000a7202 */ /* 0x000fc60000000f00 */
[C---:B------:R-:W-:Y:S01]  /*01c0*/  VIADD R9, R6.reuse, 0xffffffff ;  /* 0xffffffff06097836 */ /* 0x040fe20000000000 */
[----:B0-----:R-:W-:-:S03]  /*01d0*/  ISETP.GT.AND P0, PT, R6, UR5, PT ;  /* 0x0000000506007c0c */ /* 0x001fc6000bf04270 */
[----:B------:R-:W-:Y:S02]  /*01e0*/  IMAD R11, R9, UR4, R8 ;  /* 0x00000004090b7c24 */ /* 0x000fe4000f8e0208 */
[----:B------:R-:W-:Y:S01]  /*01f0*/  IMAD R9, R7, 0x48, R0 ;  /* 0x0000004807097824 */ /* 0x000fe200078e0200 */
[----:B------:R-:W-:-:S13]  /*0200*/  ISETP.NE.AND P0, PT, R6, RZ, !P0 ;  /* 0x000000ff0600720c */ /* 0x000fda0004705270 */
.L_x_4:
[----:B------:R-:W-:Y:S01]  /*0210*/  ISETP.GT.AND P1, PT, R10, UR8, PT ;  /* 0x000000080a007c0c */ /* 0x000fe2000bf24270 */
[----:B-1----:R-:W-:-:S03]  /*0220*/  IMAD.WIDE R6, R11, 0x4, R4 ;  /* 0x000000040b067825 */ /* 0x002fc600078e0204 */
[----:B------:R-:W-:-:S04]  /*0230*/  ISETP.GT.AND P1, PT, R10, RZ, !P1 ;  /* 0x000000ff0a00720c */ /* 0x000fc80004f24270 */
[----:B------:R-:W-:-:S13]  /*0240*/  PLOP3.LUT P1, PT, P1, P0, PT, 0x80, 0x8 ;  /* 0x000000000008781c */ /* 0x000fda0000f21070 */
[----:B------:R-:W2:Y:S01]  /*0250*/  @P1 LDG.E R6, desc[UR6][R6.64] ;  /* 0x0000000606061981 */ /* 0x000ea2000c1e1900 */
[----:B------:R-:W-:Y:S02]  /*0260*/  IADD3 R11, PT, PT, R11, 0x10, RZ ;  /* 0x000000100b0b7810 */ /* 0x000fe40007ffe0ff */
[----:B------:R-:W-:Y:S01]  /*0270*/  IADD3 R10, PT, PT, R10, 0x10, RZ ;  /* 0x000000100a0a7810 */ /* 0x000fe20007ffe0ff */
[----:B--2---:R-:W-:Y:S04]  /*0280*/  @P1 STS [R9], R6 ;  /* 0x0000000609001388 */ /* 0x004fe80000000800 */
[----:B------:R0:W-:Y:S01]  /*0290*/  @!P1 STS [R9], RZ ;  /* 0x000000ff09009388 */ /* 0x0001e20000000800 */
[C---:B------:R-:W-:Y:S01]  /*02a0*/  ISETP.GE.U32.AND P1, PT, R12.reuse, 0x2, PT ;  /* 0x000000020c00780c */ /* 0x040fe20003f26070 */
[----:B------:R-:W-:-:S02]  /*02b0*/  VIADD R12, R12, 0x10 ;  /* 0x000000100c0c7836 */ /* 0x000fc40000000000 */
[----:B0-----:R-:W-:-:S10]  /*02c0*/  VIADD R9, R9, 0x40 ;  /* 0x0000004009097836 */ /* 0x001fd40000000000 */
[----:B------:R-:W-:Y:S05]  /*02d0*/  @!P1 BRA `(.L_x_4) ;  /* 0xfffffffc00cc9947 */ /* 0x000fea000383ffff */
.L_x_3:
[----:B------:R-:W-:Y:S05]  /*02e0*/  BSYNC.RECONVERGENT B1 ;  /* 0x0000000000017941 */ /* 0x000fea0003800200 */
.L_x_2:
[----:B------:R-:W-:Y:S01]  /*02f0*/  MOV R7, R13 ;  /* 0x0000000d00077202 */ /* 0x000fe20000000f00 */
[----:B------:R-:W-:Y:S06]  /*0300*/  @!P2 BRA `(.L_x_5) ;  /* 0xfffffffc0084a947 */ /* 0x000fec000383ffff */
.L_x_1:
[----:B------:R-:W-:Y:S05]  /*0310*/  BSYNC.RECONVERGENT B0 ;  /* 0x0000000000007941 */ /* 0x000fea0003800200 */
.L_x_0:
[----:B------:R-:W0:Y:S01]  /*0320*/  LDCU.64 UR16, c[0x0][0x390] ;  /* 0x00007200ff1077ac */ /* 0x000e220008000a00 */
[----:B------:R-:W-:Y:S01]  /*0330*/  BAR.SYNC.DEFER_BLOCKING 0x0 ;  /* 0x0000000000007b1d */ /* 0x000fe20000010000 */
[----:B0-----:R-:W-:-:S04]  /*0340*/  ISETP.GE.AND P0, PT, R3, UR17, PT ;  /* 0x0000001103007c0c */ /* 0x001fc8000bf06270 */
[----:B------:R-:W-:-:S13]  /*0350*/  ISETP.GE.OR P0, PT, R2, UR16, P0 ;  /* 0x0000001002007c0c */ /* 0x000fda0008706670 */
[----:B------:R-:W-:Y:S05]  /*0360*/  @P0 EXIT ;  /* 0x000000000000094d */ /* 0x000fea0003800000 */
[----:B------:R-:W0:Y:S01]  /*0370*/  S2R R5, SR_CgaCtaId ;  /* 0x0000000000057919 */ /* 0x000e220000008800 */
[----:B------:R-:W-:Y:S01]  /*0380*/  MOV R0, 0x400 ;  /* 0x0000040000007802 */ /* 0x000fe20000000f00 */
[----:B------:R-:W1:Y:S01]  /*0390*/  LDCU.128 UR8, c[0x3][URZ] ;  /* 0x00c00000ff0877ac */ /* 0x000e620008000c00 */
[----:B------:R-:W-:Y:S01]  /*03a0*/  IMAD R3, R3, UR16, R2 ;  /* 0x0000001003037c24 */ /* 0x000fe2000f8e0202 */
[----:B------:R-:W2:Y:S01]  /*03b0*/  LDCU.128 UR12, c[0x3][0x10] ;  /* 0x00c00200ff0c77ac */ /* 0x000ea20008000c00 */
[----:B------:R-:W3:Y:S01]  /*03c0*/  LDCU UR4, c[0x3][0x20] ;  /* 0x00c00400ff0477ac */ /* 0x000ee20008000800 */
[----:B0-----:R-:W-:-:S05]  /*03d0*/  LEA R5, R5, R0, 0x18 ;  /* 0x0000000005057211 */ /* 0x001fca00078ec0ff */
[----:B------:R-:W-:-:S04]  /*03e0*/  IMAD R0, R14, 0x48, R5 ;  /* 0x000000480e007824 */ /* 0x000fc800078e0205 */
[----:B------:R-:W-:-:S05]  /*03f0*/  IMAD R6, R15, 0x4, R0 ;  /* 0x000000040f067824 */ /* 0x000fca00078e0200 */
[----:B------:R-:W1:Y:S04]  /*0400*/  LDS R0, [R6] ;  /* 0x0000000006007984 */ /* 0x000e680000000800 */
[----:B------:R-:W0:Y:S04]  /*0410*/  LDS R5, [R6+0x4] ;  /* 0x0000040006057984 */ /* 0x000e280000000800 */
[----:B------:R-:W4:Y:S04]  /*0420*/  LDS R7, [R6+0x8] ;  /* 0x0000080006077984 */ /* 0x000f280000000800 */
[----:B------:R-:W5:Y:S04]  /*0430*/  LDS R9, [R6+0x48] ;  /* 0x0000480006097984 */ /* 0x000f680000000800 */
[----:B------:R-:W2:Y:S04]  /*0440*/  LDS R11, [R6+0x4c] ;  /* 0x00004c00060b7984 */ /* 0x000ea80000000800 */
[----:B------:R-:W3:Y:S04]  /*0450*/  LDS R13, [R6+0x50] ;  /* 0x00005000060d7984 */ /* 0x000ee80000000800 */
[----:B------:R-:W3:Y:S04]  /*0460*/  LDS R15, [R6+0x90] ;  /* 0x00009000060f7984 */ /* 0x000ee80000000800 */
[----:B------:R-:W3:Y:S04]  /*0470*/  LDS R17, [R6+0x94] ;  /* 0x0000940006117984 */ /* 0x000ee80000000800 */
[----:B------:R-:W3:Y:S01]  /*0480*/  LDS R19, [R6+0x98] ;  /* 0x0000980006137984 */ /* 0x000ee20000000800 */
[----:B-1----:R-:W-:-:S04]  /*0490*/  FFMA R0, R0, UR8, RZ ;  /* 0x0000000800007c23 */ /* 0x002fc800080000ff */
[----:B0-----:R-:W-:Y:S02]  /*04a0*/  FFMA R0, R5, UR9, R0 ;  /* 0x0000000905007c23 */ /* 0x001fe40008000000 */
[----:B------:R-:W0:Y:S02]  /*04b0*/  LDC.64 R4, c[0x0][0x388] ;  /* 0x0000e200ff047b82 */ /* 0x000e240000000a00 */
[----:B----4-:R-:W-:-:S04]  /*04c0*/  FFMA R0, R7, UR10, R0 ;  /* 0x0000000a07007c23 */ /* 0x010fc80008000000 */
[----:B-----5:R-:W-:-:S04]  /*04d0*/  FFMA R0, R9, UR11, R0 ;  /* 0x0000000b09007c23 */ /* 0x020fc80008000000 */
[----:B--2---:R-:W-:-:S04]  /*04e0*/  FFMA R0, R11, UR12, R0 ;  /* 0x0000000c0b007c23 */ /* 0x004fc80008000000 */
[----:B---3--:R-:W-:-:S04]  /*04f0*/  FFMA R0, R13, UR13, R0 ;  /* 0x0000000d0d007c23 */ /* 0x008fc80008000000 */
[----:B------:R-:W-:-:S04]  /*0500*/  FFMA R0, R15, UR14, R0 ;  /* 0x0000000e0f007c23 */ /* 0x000fc80008000000 */
[----:B------:R-:W-:Y:S01]  /*0510*/  FFMA R0, R17, UR15, R0 ;  /* 0x0000000f11007c23 */ /* 0x000fe20008000000 */
[----:B0-----:R-:W-:-:S04]  /*0520*/  IMAD.WIDE R4, R3, 0x4, R4 ;  /* 0x0000000403047825 */ /* 0x001fc800078e0204 */
[----:B------:R-:W-:-:S05]  /*0530*/  FFMA R19, R19, UR4, R0 ;  /* 0x0000000413137c23 */ /* 0x000fca0008000000 */
[----:B------:R-:W-:Y:S01]  /*0540*/  STG.E desc[UR6][R4.64], R19 ;  /* 0x0000001304007986 */ /* 0x000fe2000c101906 */
[----:B------:R-:W-:Y:S05]  /*0550*/  EXIT ;  /* 0x000000000000794d */ /* 0x000fea0003800000 */
.L_x_6:
[----:B------:R-:W-:-:S00]  /*0560*/  BRA `(.L_x_6) ;  /* 0xfffffffc00fc7947 */ /* 0x000fc0000383ffff */
[----:B------:R-:W-:-:S00]  /*0570*/  NOP ;  /* 0x0000000000007918 */ /* 0x000fc00000000000 */
        /* <DEDUP_REMOVED lines=8> */
.L_x_7:


//--------------------- .nv.shared._Z18convolution2DTiledPfS_ii --------------------------
	.section	.nv.shared._Z18convolution2DTiledPfS_ii,"aw",@nobits
	.sectionflags	@""
	.align	4
.nv.shared._Z18convolution2DTiledPfS_ii:
	.zero		2320


//--------------------- .nv.shared.reserved.0     --------------------------
	.section	.nv.shared.reserved.0,"aw",@nobits
	.weak		__nv_reservedSMEM_offset_0_alias
	.size		__nv_reservedSMEM_offset_0_alias, 0, 64
	.other		__nv_reservedSMEM_offset_0_alias,@"STO_CUDA_RESERVED_SHARED STV_DEFAULT"
__nv_reservedSMEM_offset_0_alias:
	.zero		0
	.zero		64


//--------------------- .nv.constant0._Z18convolution2DTiledPfS_ii --------------------------
	.section	.nv.constant0._Z18convolution2DTiledPfS_ii,"a",@progbits
	.sectionflags	@""
	.align	4
.nv.constant0._Z18convolution2DTiledPfS_ii:
	.zero		920


//--------------------- SYMBOLS --------------------------

	.type		.nv.reservedSmem.offset0,@object
	.size		.nv.reservedSmem.offset0,0x4
	.type		.nv.reservedSmem.cap,@object
	.size		.nv.reservedSmem.cap,0x4
